//
// Generated by NVIDIA NVVM Compiler
//
// Compiler Build ID: CL-36424714
// Cuda compilation tools, release 13.0, V13.0.88
// Based on NVVM 20.0.0
//

.version 9.0
.target sm_100
.address_size 64

	// .globl	_Z12simpleKernelPi

.visible .entry _Z12simpleKernelPi(
	.param .u64 .ptr .align 1 _Z12simpleKernelPi_param_0
)
{


	ret;

}


// ===== COMPILED SASS (sm_100) =====

	.target	sm_100

	.elftype	@"ET_EXEC"


//--------------------- .note.nv.tkinfo           --------------------------
	.section	.note.nv.tkinfo,"",@"SHT_NOTE"
	.sectionflags	@"SHF_NOTE_NV_TKINFO"
	.tkinfo
        /*0018*/ 	.word	0x00000002
        /*0030*/ 	.string	""
        /*0030*/ 	.string	"ptxas"
        /*0030*/ 	.string	"Cuda compilation tools, release 13.0, V13.0.88"
        /*0030*/ 	.string	"Build cuda_13.0.r13.0/compiler.36424714_0"
        /*0030*/ 	.string	"-arch sm_100 -m 64 "



//--------------------- .note.nv.cuinfo           --------------------------
	.section	.note.nv.cuinfo,"",@"SHT_NOTE"
	.sectionflags	@"SHF_NOTE_NV_CUINFO"
        /*0018*/ 	.short	0x0002
        /*001a*/ 	.short	0x0064
        /*001c*/ 	.short	0x0082
	.zero		2


//--------------------- .nv.info                  --------------------------
	.section	.nv.info,"",@"SHT_CUDA_INFO"
	.align	4


	//----- nvinfo : EIATTR_REGCOUNT
	.align		4
        /*0000*/ 	.byte	0x04, 0x2f
        /*0002*/ 	.short	(.L_1 - .L_0)
	.align		4
.L_0:
        /*0004*/ 	.word	index@(_Z12simpleKernelPi)
        /*0008*/ 	.word	0x00000004


	//----- nvinfo : EIATTR_FRAME_SIZE
	.align		4
.L_1:
        /*000c*/ 	.byte	0x04, 0x11
        /*000e*/ 	.short	(.L_3 - .L_2)
	.align		4
.L_2:
        /*0010*/ 	.word	index@(_Z12simpleKernelPi)
        /*0014*/ 	.word	0x00000000


	//----- nvinfo : EIATTR_MIN_STACK_SIZE
	.align		4
.L_3:
        /*0018*/ 	.byte	0x04, 0x12
        /*001a*/ 	.short	(.L_5 - .L_4)
	.align		4
.L_4:
        /*001c*/ 	.word	index@(_Z12simpleKernelPi)
        /*0020*/ 	.word	0x00000000
.L_5:


//--------------------- .nv.compat                --------------------------
	.section	.nv.compat,"",@"SHT_CUDA_COMPAT_INFO"
	.align	4
        /*0000*/ 	.byte	0x02, 0x09, 0x00, 0x00, 0x02, 0x02, 0x01, 0x00, 0x02, 0x05, 0x05, 0x00, 0x03, 0x07, 0x01, 0x01
        /*0010*/ 	.byte	0x02, 0x03, 0x00, 0x00, 0x02, 0x06, 0x01, 0x00, 0x04, 0x0b, 0x08, 0x00, 0x09, 0x00, 0x00, 0x00
        /*0020*/ 	.byte	0x00, 0x00, 0x00, 0x00


//--------------------- .nv.info._Z12simpleKernelPi --------------------------
	.section	.nv.info._Z12simpleKernelPi,"",@"SHT_CUDA_INFO"
	.sectionflags	@""
	.align	4


	//----- nvinfo : EIATTR_CUDA_API_VERSION
	.align		4
        /*0000*/ 	.byte	0x04, 0x37
        /*0002*/ 	.short	(.L_7 - .L_6)
.L_6:
        /*0004*/ 	.word	0x00000082


	//----- nvinfo : EIATTR_KPARAM_INFO
	.align		4
.L_7:
        /*0008*/ 	.byte	0x04, 0x17
        /*000a*/ 	.short	(.L_9 - .L_8)
.L_8:
        /*000c*/ 	.word	0x00000000
        /*0010*/ 	.short	0x0000
        /*0012*/ 	.short	0x0000
        /*0014*/ 	.byte	0x00, 0xf5, 0x21, 0x00


	//----- nvinfo : EIATTR_SPARSE_MMA_MASK
	.align		4
.L_9:
        /*0018*/ 	.byte	0x03, 0x50
        /*001a*/ 	.short	0x0000


	//----- nvinfo : EIATTR_MAXREG_COUNT
	.align		4
        /*001c*/ 	.byte	0x03, 0x1b
        /*001e*/ 	.short	0x00ff


	//----- nvinfo : EIATTR_MERCURY_ISA_VERSION
	.align		4
        /*0020*/ 	.byte	0x03, 0x5f
        /*0022*/ 	.short	0x0101


	//----- nvinfo : EIATTR_VRC_CTA_INIT_COUNT
	.align		4
        /*0024*/ 	.byte	0x02, 0x4a
	.zero		1
	.zero		1


	//----- nvinfo : EIATTR_EXIT_INSTR_OFFSETS
	.align		4
        /*0028*/ 	.byte	0x04, 0x1c
        /*002a*/ 	.short	(.L_11 - .L_10)


	//   ....[0]....
.L_10:
        /*002c*/ 	.word	0x00000010


	//----- nvinfo : EIATTR_CBANK_PARAM_SIZE
	.align		4
.L_11:
        /*0030*/ 	.byte	0x03, 0x19
        /*0032*/ 	.short	0x0008


	//----- nvinfo : EIATTR_PARAM_CBANK
	.align		4
        /*0034*/ 	.byte	0x04, 0x0a
        /*0036*/ 	.short	(.L_13 - .L_12)
	.align		4
.L_12:
        /*0038*/ 	.word	index@(.nv.constant0._Z12simpleKernelPi)
        /*003c*/ 	.short	0x0380
        /*003e*/ 	.short	0x0008


	//----- nvinfo : EIATTR_SW_WAR
	.align		4
.L_13:
        /*0040*/ 	.byte	0x04, 0x36
        /*0042*/ 	.short	(.L_15 - .L_14)
.L_14:
        /*0044*/ 	.word	0x00000008
.L_15:


//--------------------- .nv.callgraph             --------------------------
	.section	.nv.callgraph,"",@"SHT_CUDA_CALLGRAPH"
	.align	4
	.sectionentsize	8
	.align		4
        /*0000*/ 	.word	0x00000000
	.align		4
        /*0004*/ 	.word	0xffffffff
	.align		4
        /*0008*/ 	.word	0x00000000
	.align		4
        /*000c*/ 	.word	0xfffffffe
	.align		4
        /*0010*/ 	.word	0x00000000
	.align		4
        /*0014*/ 	.word	0xfffffffd
	.align		4
        /*0018*/ 	.word	0x00000000
	.align		4
        /*001c*/ 	.word	0xfffffffc


//--------------------- .text._Z12simpleKernelPi  --------------------------
	.section	.text._Z12simpleKernelPi,"ax",@progbits
	.align	128
        .global         _Z12simpleKernelPi
        .type           _Z12simpleKernelPi,@function
        .size           _Z12simpleKernelPi,(.L_x_1 - _Z12simpleKernelPi)
        .other          _Z12simpleKernelPi,@"STO_CUDA_ENTRY STV_DEFAULT"
_Z12simpleKernelPi:
.text._Z12simpleKernelPi:
[----:B------:R-:W-:Y:S01]  /*0000*/  LDC R1, c[0x0][0x37c] ;  /* 0x0000df00ff017b82 */ /* 0x000fe20000000800 */
[----:B------:R-:W-:Y:S05]  /*0010*/  EXIT ;  /* 0x000000000000794d */ /* 0x000fea0003800000 */
.L_x_0:
[----:B------:R-:W-:-:S00]  /*0020*/  BRA `(.L_x_0) ;  /* 0xfffffffc00fc7947 */ /* 0x000fc0000383ffff */
[----:B------:R-:W-:-:S00]  /*0030*/  NOP ;  /* 0x0000000000007918 */ /* 0x000fc00000000000 */
        /* <DEDUP_REMOVED lines=12> */
.L_x_1:


//--------------------- .nv.shared.reserved.0     --------------------------
	.section	.nv.shared.reserved.0,"aw",@nobits
	.weak		__nv_reservedSMEM_offset_0_alias
	.size		__nv_reservedSMEM_offset_0_alias, 0, 64
	.other		__nv_reservedSMEM_offset_0_alias,@"STO_CUDA_RESERVED_SHARED STV_DEFAULT"
__nv_reservedSMEM_offset_0_alias:
	.zero		0
	.zero		64


//--------------------- .nv.constant0._Z12simpleKernelPi --------------------------
	.section	.nv.constant0._Z12simpleKernelPi,"a",@progbits
	.sectionflags	@""
	.align	4
.nv.constant0._Z12simpleKernelPi:
	.zero		904


//--------------------- SYMBOLS --------------------------

	.type		.nv.reservedSmem.offset0,@object
	.size		.nv.reservedSmem.offset0,0x4
